//
// Generated by NVIDIA NVVM Compiler
//
// Compiler Build ID: CL-36424714
// Cuda compilation tools, release 13.0, V13.0.88
// Based on NVVM 20.0.0
//

.version 9.0
.target sm_100
.address_size 64

	// .globl	_Z9enum_sortPiS_i

.visible .entry _Z9enum_sortPiS_i(
	.param .u64 .ptr .align 1 _Z9enum_sortPiS_i_param_0,
	.param .u64 .ptr .align 1 _Z9enum_sortPiS_i_param_1,
	.param .u32 _Z9enum_sortPiS_i_param_2
)
{
	.reg .pred 	%p<39>;
	.reg .b32 	%r<140>;
	.reg .b64 	%rd<28>;

	ld.param.u64 	%rd11, [_Z9enum_sortPiS_i_param_0];
	ld.param.u64 	%rd10, [_Z9enum_sortPiS_i_param_1];
	ld.param.u32 	%r33, [_Z9enum_sortPiS_i_param_2];
	cvta.to.global.u64 	%rd1, %rd11;
	mov.u32 	%r34, %tid.x;
	mov.u32 	%r35, %ntid.x;
	mov.u32 	%r36, %ctaid.x;
	mad.lo.s32 	%r1, %r35, %r36, %r34;
	setp.gt.s32 	%p1, %r33, 0;
	@%p1 bra 	$L__BB0_2;
	mul.wide.s32 	%rd13, %r1, 4;
	add.s64 	%rd14, %rd1, %rd13;
	ld.global.u32 	%r139, [%rd14];
	mov.b64 	%rd27, 0;
	bra.uni 	$L__BB0_15;
$L__BB0_2:
	mul.wide.s32 	%rd15, %r1, 4;
	add.s64 	%rd16, %rd1, %rd15;
	ld.global.u32 	%r139, [%rd16];
	and.b32  	%r4, %r33, 15;
	setp.lt.u32 	%p2, %r33, 16;
	mov.b32 	%r131, 0;
	mov.u32 	%r138, %r131;
	@%p2 bra 	$L__BB0_5;
	and.b32  	%r131, %r33, 2147483632;
	neg.s32 	%r125, %r131;
	add.s64 	%rd25, %rd1, 32;
	mov.b32 	%r138, 0;
$L__BB0_4:
	.pragma "nounroll";
	ld.global.u32 	%r40, [%rd25+-32];
	setp.lt.s32 	%p3, %r40, %r139;
	selp.u32 	%r41, 1, 0, %p3;
	add.s32 	%r42, %r138, %r41;
	ld.global.u32 	%r43, [%rd25+-28];
	setp.lt.s32 	%p4, %r43, %r139;
	selp.u32 	%r44, 1, 0, %p4;
	add.s32 	%r45, %r42, %r44;
	ld.global.u32 	%r46, [%rd25+-24];
	setp.lt.s32 	%p5, %r46, %r139;
	selp.u32 	%r47, 1, 0, %p5;
	add.s32 	%r48, %r45, %r47;
	ld.global.u32 	%r49, [%rd25+-20];
	setp.lt.s32 	%p6, %r49, %r139;
	selp.u32 	%r50, 1, 0, %p6;
	add.s32 	%r51, %r48, %r50;
	ld.global.u32 	%r52, [%rd25+-16];
	setp.lt.s32 	%p7, %r52, %r139;
	selp.u32 	%r53, 1, 0, %p7;
	add.s32 	%r54, %r51, %r53;
	ld.global.u32 	%r55, [%rd25+-12];
	setp.lt.s32 	%p8, %r55, %r139;
	selp.u32 	%r56, 1, 0, %p8;
	add.s32 	%r57, %r54, %r56;
	ld.global.u32 	%r58, [%rd25+-8];
	setp.lt.s32 	%p9, %r58, %r139;
	selp.u32 	%r59, 1, 0, %p9;
	add.s32 	%r60, %r57, %r59;
	ld.global.u32 	%r61, [%rd25+-4];
	setp.lt.s32 	%p10, %r61, %r139;
	selp.u32 	%r62, 1, 0, %p10;
	add.s32 	%r63, %r60, %r62;
	ld.global.u32 	%r64, [%rd25];
	setp.lt.s32 	%p11, %r64, %r139;
	selp.u32 	%r65, 1, 0, %p11;
	add.s32 	%r66, %r63, %r65;
	ld.global.u32 	%r67, [%rd25+4];
	setp.lt.s32 	%p12, %r67, %r139;
	selp.u32 	%r68, 1, 0, %p12;
	add.s32 	%r69, %r66, %r68;
	ld.global.u32 	%r70, [%rd25+8];
	setp.lt.s32 	%p13, %r70, %r139;
	selp.u32 	%r71, 1, 0, %p13;
	add.s32 	%r72, %r69, %r71;
	ld.global.u32 	%r73, [%rd25+12];
	setp.lt.s32 	%p14, %r73, %r139;
	selp.u32 	%r74, 1, 0, %p14;
	add.s32 	%r75, %r72, %r74;
	ld.global.u32 	%r76, [%rd25+16];
	setp.lt.s32 	%p15, %r76, %r139;
	selp.u32 	%r77, 1, 0, %p15;
	add.s32 	%r78, %r75, %r77;
	ld.global.u32 	%r79, [%rd25+20];
	setp.lt.s32 	%p16, %r79, %r139;
	selp.u32 	%r80, 1, 0, %p16;
	add.s32 	%r81, %r78, %r80;
	ld.global.u32 	%r82, [%rd25+24];
	setp.lt.s32 	%p17, %r82, %r139;
	selp.u32 	%r83, 1, 0, %p17;
	add.s32 	%r84, %r81, %r83;
	ld.global.u32 	%r85, [%rd25+28];
	setp.lt.s32 	%p18, %r85, %r139;
	selp.u32 	%r86, 1, 0, %p18;
	add.s32 	%r138, %r84, %r86;
	add.s32 	%r125, %r125, 16;
	add.s64 	%rd25, %rd25, 64;
	setp.ne.s32 	%p19, %r125, 0;
	@%p19 bra 	$L__BB0_4;
$L__BB0_5:
	setp.eq.s32 	%p20, %r4, 0;
	@%p20 bra 	$L__BB0_14;
	and.b32  	%r14, %r33, 7;
	setp.lt.u32 	%p21, %r4, 8;
	@%p21 bra 	$L__BB0_8;
	mul.wide.u32 	%rd17, %r131, 4;
	add.s64 	%rd18, %rd1, %rd17;
	ld.global.u32 	%r88, [%rd18];
	setp.lt.s32 	%p22, %r88, %r139;
	selp.u32 	%r89, 1, 0, %p22;
	add.s32 	%r90, %r138, %r89;
	ld.global.u32 	%r91, [%rd18+4];
	setp.lt.s32 	%p23, %r91, %r139;
	selp.u32 	%r92, 1, 0, %p23;
	add.s32 	%r93, %r90, %r92;
	ld.global.u32 	%r94, [%rd18+8];
	setp.lt.s32 	%p24, %r94, %r139;
	selp.u32 	%r95, 1, 0, %p24;
	add.s32 	%r96, %r93, %r95;
	ld.global.u32 	%r97, [%rd18+12];
	setp.lt.s32 	%p25, %r97, %r139;
	selp.u32 	%r98, 1, 0, %p25;
	add.s32 	%r99, %r96, %r98;
	ld.global.u32 	%r100, [%rd18+16];
	setp.lt.s32 	%p26, %r100, %r139;
	selp.u32 	%r101, 1, 0, %p26;
	add.s32 	%r102, %r99, %r101;
	ld.global.u32 	%r103, [%rd18+20];
	setp.lt.s32 	%p27, %r103, %r139;
	selp.u32 	%r104, 1, 0, %p27;
	add.s32 	%r105, %r102, %r104;
	ld.global.u32 	%r106, [%rd18+24];
	setp.lt.s32 	%p28, %r106, %r139;
	selp.u32 	%r107, 1, 0, %p28;
	add.s32 	%r108, %r105, %r107;
	ld.global.u32 	%r109, [%rd18+28];
	setp.lt.s32 	%p29, %r109, %r139;
	selp.u32 	%r110, 1, 0, %p29;
	add.s32 	%r138, %r108, %r110;
	add.s32 	%r131, %r131, 8;
$L__BB0_8:
	setp.eq.s32 	%p30, %r14, 0;
	@%p30 bra 	$L__BB0_14;
	and.b32  	%r20, %r33, 3;
	setp.lt.u32 	%p31, %r14, 4;
	@%p31 bra 	$L__BB0_11;
	mul.wide.u32 	%rd19, %r131, 4;
	add.s64 	%rd20, %rd1, %rd19;
	ld.global.u32 	%r112, [%rd20];
	setp.lt.s32 	%p32, %r112, %r139;
	selp.u32 	%r113, 1, 0, %p32;
	add.s32 	%r114, %r138, %r113;
	ld.global.u32 	%r115, [%rd20+4];
	setp.lt.s32 	%p33, %r115, %r139;
	selp.u32 	%r116, 1, 0, %p33;
	add.s32 	%r117, %r114, %r116;
	ld.global.u32 	%r118, [%rd20+8];
	setp.lt.s32 	%p34, %r118, %r139;
	selp.u32 	%r119, 1, 0, %p34;
	add.s32 	%r120, %r117, %r119;
	ld.global.u32 	%r121, [%rd20+12];
	setp.lt.s32 	%p35, %r121, %r139;
	selp.u32 	%r122, 1, 0, %p35;
	add.s32 	%r138, %r120, %r122;
	add.s32 	%r131, %r131, 4;
$L__BB0_11:
	setp.eq.s32 	%p36, %r20, 0;
	@%p36 bra 	$L__BB0_14;
	mul.wide.u32 	%rd21, %r131, 4;
	add.s64 	%rd26, %rd1, %rd21;
	neg.s32 	%r136, %r20;
$L__BB0_13:
	.pragma "nounroll";
	ld.global.u32 	%r123, [%rd26];
	setp.lt.s32 	%p37, %r123, %r139;
	selp.u32 	%r124, 1, 0, %p37;
	add.s32 	%r138, %r138, %r124;
	add.s64 	%rd26, %rd26, 4;
	add.s32 	%r136, %r136, 1;
	setp.ne.s32 	%p38, %r136, 0;
	@%p38 bra 	$L__BB0_13;
$L__BB0_14:
	cvt.u64.u32 	%rd27, %r138;
$L__BB0_15:
	cvta.to.global.u64 	%rd22, %rd10;
	shl.b64 	%rd23, %rd27, 2;
	add.s64 	%rd24, %rd22, %rd23;
	st.global.u32 	[%rd24], %r139;
	ret;

}


// ===== COMPILED SASS (sm_100) =====

	.target	sm_100

	.elftype	@"ET_EXEC"


//--------------------- .note.nv.tkinfo           --------------------------
	.section	.note.nv.tkinfo,"",@"SHT_NOTE"
	.sectionflags	@"SHF_NOTE_NV_TKINFO"
	.tkinfo
        /*0018*/ 	.word	0x00000002
        /*0030*/ 	.string	""
        /*0030*/ 	.string	"ptxas"
        /*0030*/ 	.string	"Cuda compilation tools, release 13.0, V13.0.88"
        /*0030*/ 	.string	"Build cuda_13.0.r13.0/compiler.36424714_0"
        /*0030*/ 	.string	"-arch sm_100 -m 64 "



//--------------------- .note.nv.cuinfo           --------------------------
	.section	.note.nv.cuinfo,"",@"SHT_NOTE"
	.sectionflags	@"SHF_NOTE_NV_CUINFO"
        /*0018*/ 	.short	0x0002
        /*001a*/ 	.short	0x0064
        /*001c*/ 	.short	0x0082
	.zero		2


//--------------------- .nv.info                  --------------------------
	.section	.nv.info,"",@"SHT_CUDA_INFO"
	.align	4


	//----- nvinfo : EIATTR_REGCOUNT
	.align		4
        /*0000*/ 	.byte	0x04, 0x2f
        /*0002*/ 	.short	(.L_1 - .L_0)
	.align		4
.L_0:
        /*0004*/ 	.word	index@(_Z9enum_sortPiS_i)
        /*0008*/ 	.word	0x00000020


	//----- nvinfo : EIATTR_FRAME_SIZE
	.align		4
.L_1:
        /*000c*/ 	.byte	0x04, 0x11
        /*000e*/ 	.short	(.L_3 - .L_2)
	.align		4
.L_2:
        /*0010*/ 	.word	index@(_Z9enum_sortPiS_i)
        /*0014*/ 	.word	0x00000000


	//----- nvinfo : EIATTR_MIN_STACK_SIZE
	.align		4
.L_3:
        /*0018*/ 	.byte	0x04, 0x12
        /*001a*/ 	.short	(.L_5 - .L_4)
	.align		4
.L_4:
        /*001c*/ 	.word	index@(_Z9enum_sortPiS_i)
        /*0020*/ 	.word	0x00000000
.L_5:


//--------------------- .nv.compat                --------------------------
	.section	.nv.compat,"",@"SHT_CUDA_COMPAT_INFO"
	.align	4
        /*0000*/ 	.byte	0x02, 0x09, 0x00, 0x00, 0x02, 0x02, 0x01, 0x00, 0x02, 0x05, 0x05, 0x00, 0x03, 0x07, 0x01, 0x01
        /*0010*/ 	.byte	0x02, 0x03, 0x00, 0x00, 0x02, 0x06, 0x01, 0x00, 0x04, 0x0b, 0x08, 0x00, 0x09, 0x00, 0x00, 0x00
        /*0020*/ 	.byte	0x00, 0x00, 0x00, 0x00


//--------------------- .nv.info._Z9enum_sortPiS_i --------------------------
	.section	.nv.info._Z9enum_sortPiS_i,"",@"SHT_CUDA_INFO"
	.sectionflags	@""
	.align	4


	//----- nvinfo : EIATTR_CUDA_API_VERSION
	.align		4
        /*0000*/ 	.byte	0x04, 0x37
        /*0002*/ 	.short	(.L_7 - .L_6)
.L_6:
        /*0004*/ 	.word	0x00000082


	//----- nvinfo : EIATTR_KPARAM_INFO
	.align		4
.L_7:
        /*0008*/ 	.byte	0x04, 0x17
        /*000a*/ 	.short	(.L_9 - .L_8)
.L_8:
        /*000c*/ 	.word	0x00000000
        /*0010*/ 	.short	0x0002
        /*0012*/ 	.short	0x0010
        /*0014*/ 	.byte	0x00, 0xf0, 0x11, 0x00


	//----- nvinfo : EIATTR_KPARAM_INFO
	.align		4
.L_9:
        /*0018*/ 	.byte	0x04, 0x17
        /*001a*/ 	.short	(.L_11 - .L_10)
.L_10:
        /*001c*/ 	.word	0x00000000
        /*0020*/ 	.short	0x0001
        /*0022*/ 	.short	0x0008
        /*0024*/ 	.byte	0x00, 0xf5, 0x21, 0x00


	//----- nvinfo : EIATTR_KPARAM_INFO
	.align		4
.L_11:
        /*0028*/ 	.byte	0x04, 0x17
        /*002a*/ 	.short	(.L_13 - .L_12)
.L_12:
        /*002c*/ 	.word	0x00000000
        /*0030*/ 	.short	0x0000
        /*0032*/ 	.short	0x0000
        /*0034*/ 	.byte	0x00, 0xf5, 0x21, 0x00


	//----- nvinfo : EIATTR_SPARSE_MMA_MASK
	.align		4
.L_13:
        /*0038*/ 	.byte	0x03, 0x50
        /*003a*/ 	.short	0x0000


	//----- nvinfo : EIATTR_MAXREG_COUNT
	.align		4
        /*003c*/ 	.byte	0x03, 0x1b
        /*003e*/ 	.short	0x00ff


	//----- nvinfo : EIATTR_MERCURY_ISA_VERSION
	.align		4
        /*0040*/ 	.byte	0x03, 0x5f
        /*0042*/ 	.short	0x0101


	//----- nvinfo : EIATTR_VRC_CTA_INIT_COUNT
	.align		4
        /*0044*/ 	.byte	0x02, 0x4a
	.zero		1
	.zero		1


	//----- nvinfo : EIATTR_EXIT_INSTR_OFFSETS
	.align		4
        /*0048*/ 	.byte	0x04, 0x1c
        /*004a*/ 	.short	(.L_15 - .L_14)


	//   ....[0]....
.L_14:
        /*004c*/ 	.word	0x00000b60


	//----- nvinfo : EIATTR_CBANK_PARAM_SIZE
	.align		4
.L_15:
        /*0050*/ 	.byte	0x03, 0x19
        /*0052*/ 	.short	0x0014


	//----- nvinfo : EIATTR_PARAM_CBANK
	.align		4
        /*0054*/ 	.byte	0x04, 0x0a
        /*0056*/ 	.short	(.L_17 - .L_16)
	.align		4
.L_16:
        /*0058*/ 	.word	index@(.nv.constant0._Z9enum_sortPiS_i)
        /*005c*/ 	.short	0x0380
        /*005e*/ 	.short	0x0014


	//----- nvinfo : EIATTR_SW_WAR
	.align		4
.L_17:
        /*0060*/ 	.byte	0x04, 0x36
        /*0062*/ 	.short	(.L_19 - .L_18)
.L_18:
        /*0064*/ 	.word	0x00000008
.L_19:


//--------------------- .nv.callgraph             --------------------------
	.section	.nv.callgraph,"",@"SHT_CUDA_CALLGRAPH"
	.align	4
	.sectionentsize	8
	.align		4
        /*0000*/ 	.word	0x00000000
	.align		4
        /*0004*/ 	.word	0xffffffff
	.align		4
        /*0008*/ 	.word	0x00000000
	.align		4
        /*000c*/ 	.word	0xfffffffe
	.align		4
        /*0010*/ 	.word	0x00000000
	.align		4
        /*0014*/ 	.word	0xfffffffd
	.align		4
        /*0018*/ 	.word	0x00000000
	.align		4
        /*001c*/ 	.word	0xfffffffc


//--------------------- .text._Z9enum_sortPiS_i   --------------------------
	.section	.text._Z9enum_sortPiS_i,"ax",@progbits
	.align	128
        .global         _Z9enum_sortPiS_i
        .type           _Z9enum_sortPiS_i,@function
        .size           _Z9enum_sortPiS_i,(.L_x_9 - _Z9enum_sortPiS_i)
        .other          _Z9enum_sortPiS_i,@"STO_CUDA_ENTRY STV_DEFAULT"
_Z9enum_sortPiS_i:
.text._Z9enum_sortPiS_i:
[----:B------:R-:W-:Y:S01]  /*0000*/  LDC R1, c[0x0][0x37c] ;  /* 0x0000df00ff017b82 */ /* 0x000fe20000000800 */
[----:B------:R-:W0:Y:S01]  /*0010*/  S2R R5, SR_TID.X ;  /* 0x0000000000057919 */ /* 0x000e220000002100 */
[----:B------:R-:W1:Y:S01]  /*0020*/  LDCU UR6, c[0x0][0x390] ;  /* 0x00007200ff0677ac */ /* 0x000e620008000800 */
[----:B------:R-:W0:Y:S01]  /*0030*/  S2R R0, SR_CTAID.X ;  /* 0x0000000000007919 */ /* 0x000e220000002500 */
[----:B------:R-:W0:Y:S01]  /*0040*/  LDCU UR4, c[0x0][0x360] ;  /* 0x00006c00ff0477ac */ /* 0x000e220008000800 */
[----:B------:R-:W2:Y:S01]  /*0050*/  LDCU.64 UR10, c[0x0][0x358] ;  /* 0x00006b00ff0a77ac */ /* 0x000ea20008000a00 */
[----:B-1----:R-:W-:Y:S01]  /*0060*/  UISETP.GT.AND UP0, UPT, UR6, URZ, UPT ;  /* 0x000000ff0600728c */ /* 0x002fe2000bf04270 */
[----:B0-----:R-:W-:-:S08]  /*0070*/  IMAD R5, R0, UR4, R5 ;  /* 0x0000000400057c24 */ /* 0x001fd0000f8e0205 */
[----:B--2---:R-:W-:Y:S05]  /*0080*/  BRA.U UP0, `(.L_x_0) ;  /* 0x0000000100147547 */ /* 0x004fea000b800000 */
[----:B------:R-:W0:Y:S02]  /*0090*/  LDC.64 R2, c[0x0][0x380] ;  /* 0x0000e000ff027b82 */ /* 0x000e240000000a00 */
[----:B0-----:R-:W-:-:S05]  /*00a0*/  IMAD.WIDE R2, R5, 0x4, R2 ;  /* 0x0000000405027825 */ /* 0x001fca00078e0202 */
[----:B------:R0:W5:Y:S01]  /*00b0*/  LDG.E R0, desc[UR10][R2.64] ;  /* 0x0000000a02007981 */ /* 0x000162000c1e1900 */
[----:B------:R-:W-:Y:S01]  /*00c0*/  CS2R R6, SRZ ;  /* 0x0000000000067805 */ /* 0x000fe2000001ff00 */
[----:B------:R-:W-:Y:S06]  /*00d0*/  BRA `(.L_x_1) ;  /* 0x0000000800907947 */ /* 0x000fec0003800000 */
.L_x_0:
[----:B------:R-:W0:Y:S02]  /*00e0*/  LDC.64 R2, c[0x0][0x380] ;  /* 0x0000e000ff027b82 */ /* 0x000e240000000a00 */
[----:B0-----:R-:W-:-:S05]  /*00f0*/  IMAD.WIDE R4, R5, 0x4, R2 ;  /* 0x0000000405047825 */ /* 0x001fca00078e0202 */
[----:B------:R0:W5:Y:S01]  /*0100*/  LDG.E R0, desc[UR10][R4.64] ;  /* 0x0000000a04007981 */ /* 0x000162000c1e1900 */
[----:B------:R-:W-:Y:S01]  /*0110*/  UISETP.GE.U32.AND UP1, UPT, UR6, 0x10, UPT ;  /* 0x000000100600788c */ /* 0x000fe2000bf26070 */
[----:B------:R-:W-:Y:S01]  /*0120*/  CS2R R6, SRZ ;  /* 0x0000000000067805 */ /* 0x000fe2000001ff00 */
[----:B------:R-:W-:-:S04]  /*0130*/  ULOP3.LUT UR7, UR6, 0xf, URZ, 0xc0, !UPT ;  /* 0x0000000f06077892 */ /* 0x000fc8000f8ec0ff */
[----:B------:R-:W-:-:S03]  /*0140*/  UISETP.NE.AND UP0, UPT, UR7, URZ, UPT ;  /* 0x000000ff0700728c */ /* 0x000fc6000bf05270 */
[----:B0-----:R-:W-:Y:S08]  /*0150*/  BRA.U !UP1, `(.L_x_2) ;  /* 0x0000000509387547 */ /* 0x001ff0000b800000 */
[----:B------:R-:W0:Y:S01]  /*0160*/  LDCU.64 UR4, c[0x0][0x380] ;  /* 0x00007000ff0477ac */ /* 0x000e220008000a00 */
[----:B------:R-:W-:Y:S01]  /*0170*/  IMAD.MOV.U32 R6, RZ, RZ, RZ ;  /* 0x000000ffff067224 */ /* 0x000fe200078e00ff */
[----:B------:R-:W-:-:S04]  /*0180*/  ULOP3.LUT UR8, UR6, 0x7ffffff0, URZ, 0xc0, !UPT ;  /* 0x7ffffff006087892 */ /* 0x000fc8000f8ec0ff */
[----:B------:R-:W-:Y:S02]  /*0190*/  UIADD3 UR9, UPT, UPT, -UR8, URZ, URZ ;  /* 0x000000ff08097290 */ /* 0x000fe4000fffe1ff */
[----:B------:R-:W-:Y:S01]  /*01a0*/  IMAD.U32 R7, RZ, RZ, UR8 ;  /* 0x00000008ff077e24 */ /* 0x000fe2000f8e00ff */
[----:B0-----:R-:W-:-:S04]  /*01b0*/  UIADD3 UR4, UP1, UPT, UR4, 0x20, URZ ;  /* 0x0000002004047890 */ /* 0x001fc8000ff3e0ff */
[----:B------:R-:W-:Y:S02]  /*01c0*/  UIADD3.X UR5, UPT, UPT, URZ, UR5, URZ, UP1, !UPT ;  /* 0x00000005ff057290 */ /* 0x000fe40008ffe4ff */
[----:B------:R-:W-:-:S04]  /*01d0*/  IMAD.U32 R4, RZ, RZ, UR4 ;  /* 0x00000004ff047e24 */ /* 0x000fc8000f8e00ff */
[----:B------:R-:W-:-:S07]  /*01e0*/  MOV R5, UR5 ;  /* 0x0000000500057c02 */ /* 0x000fce0008000f00 */
.L_x_3:
[----:B------:R-:W2:Y:S04]  /*01f0*/  LDG.E R25, desc[UR10][R4.64+-0x20] ;  /* 0xffffe00a04197981 */ /* 0x000ea8000c1e1900 */
[----:B------:R-:W3:Y:S04]  /*0200*/  LDG.E R27, desc[UR10][R4.64+-0x1c] ;  /* 0xffffe40a041b7981 */ /* 0x000ee8000c1e1900 */
[----:B------:R-:W4:Y:S04]  /*0210*/  LDG.E R29, desc[UR10][R4.64+-0x18] ;  /* 0xffffe80a041d7981 */ /* 0x000f28000c1e1900 */
        /* <DEDUP_REMOVED lines=12> */
[----:B------:R-:W4:Y:S01]  /*02e0*/  LDG.E R9, desc[UR10][R4.64+0x1c] ;  /* 0x00001c0a04097981 */ /* 0x000f22000c1e1900 */
[----:B------:R-:W-:Y:S01]  /*02f0*/  VIADD R8, R6, 0x1 ;  /* 0x0000000106087836 */ /* 0x000fe20000000000 */
[----:B------:R-:W-:-:S04]  /*0300*/  UIADD3 UR9, UPT, UPT, UR9, 0x10, URZ ;  /* 0x0000001009097890 */ /* 0x000fc8000fffe0ff */
[----:B------:R-:W-:Y:S01]  /*0310*/  UISETP.NE.AND UP1, UPT, UR9, URZ, UPT ;  /* 0x000000ff0900728c */ /* 0x000fe2000bf25270 */
[-C--:B--2--5:R-:W-:Y:S02]  /*0320*/  ISETP.GE.AND P0, PT, R25, R0.reuse, PT ;  /* 0x000000001900720c */ /* 0x0a4fe40003f06270 */
[----:B---3--:R-:W-:-:S11]  /*0330*/  ISETP.GE.AND P1, PT, R27, R0, PT ;  /* 0x000000001b00720c */ /* 0x008fd60003f26270 */
[----:B------:R-:W-:Y:S01]  /*0340*/  @P0 IMAD.MOV R8, RZ, RZ, R6 ;  /* 0x000000ffff080224 */ /* 0x000fe200078e0206 */
[----:B----4-:R-:W-:-:S03]  /*0350*/  ISETP.GE.AND P0, PT, R29, R0, PT ;  /* 0x000000001d00720c */ /* 0x010fc60003f06270 */
[C---:B------:R-:W-:Y:S01]  /*0360*/  VIADD R6, R8.reuse, 0x1 ;  /* 0x0000000108067836 */ /* 0x040fe20000000000 */
[----:B------:R-:W-:Y:S02]  /*0370*/  @P1 IADD3 R6, PT, PT, R8, RZ, RZ ;  /* 0x000000ff08061210 */ /* 0x000fe40007ffe0ff */
[----:B------:R-:W-:-:S03]  /*0380*/  ISETP.GE.AND P1, PT, R10, R0, PT ;  /* 0x000000000a00720c */ /* 0x000fc60003f26270 */
[----:B------:R-:W-:-:S04]  /*0390*/  VIADD R8, R6, 0x1 ;  /* 0x0000000106087836 */ /* 0x000fc80000000000 */
[----:B------:R-:W-:Y:S01]  /*03a0*/  @P0 IMAD.MOV R8, RZ, RZ, R6 ;  /* 0x000000ffff080224 */ /* 0x000fe200078e0206 */
[----:B------:R-:W-:-:S03]  /*03b0*/  ISETP.GE.AND P0, PT, R12, R0, PT ;  /* 0x000000000c00720c */ /* 0x000fc60003f06270 */
[C---:B------:R-:W-:Y:S02]  /*03c0*/  VIADD R6, R8.reuse, 0x1 ;  /* 0x0000000108067836 */ /* 0x040fe40000000000 */
[----:B------:R-:W-:Y:S02]  /*03d0*/  @P1 IADD3 R6, PT, PT, R8, RZ, RZ ;  /* 0x000000ff08061210 */ /* 0x000fe40007ffe0ff */
[----:B------:R-:W-:-:S03]  /*03e0*/  ISETP.GE.AND P1, PT, R14, R0, PT ;  /* 0x000000000e00720c */ /* 0x000fc60003f26270 */
[----:B------:R-:W-:-:S03]  /*03f0*/  VIADD R8, R6, 0x1 ;  /* 0x0000000106087836 */ /* 0x000fc60000000000 */
[----:B------:R-:W-:Y:S01]  /*0400*/  @P0 IMAD.MOV R8, RZ, RZ, R6 ;  /* 0x000000ffff080224 */ /* 0x000fe200078e0206 */
[----:B------:R-:W-:-:S04]  /*0410*/  ISETP.GE.AND P0, PT, R16, R0, PT ;  /* 0x000000001000720c */ /* 0x000fc80003f06270 */
[----:B------:R-:W-:Y:S02]  /*0420*/  IADD3 R6, PT, PT, R8, 0x1, RZ ;  /* 0x0000000108067810 */ /* 0x000fe40007ffe0ff */
[----:B------:R-:W-:Y:S01]  /*0430*/  @P1 IMAD.MOV R6, RZ, RZ, R8 ;  /* 0x000000ffff061224 */ /* 0x000fe200078e0208 */
[----:B------:R-:W-:-:S03]  /*0440*/  ISETP.GE.AND P1, PT, R18, R0, PT ;  /* 0x000000001200720c */ /* 0x000fc60003f26270 */
[----:B------:R-:W-:-:S03]  /*0450*/  VIADD R8, R6, 0x1 ;  /* 0x0000000106087836 */ /* 0x000fc60000000000 */
[----:B------:R-:W-:Y:S02]  /*0460*/  @P0 IADD3 R8, PT, PT, R6, RZ, RZ ;  /* 0x000000ff06080210 */ /* 0x000fe40007ffe0ff */
[----:B------:R-:W-:-:S03]  /*0470*/  ISETP.GE.AND P0, PT, R23, R0, PT ;  /* 0x000000001700720c */ /* 0x000fc60003f06270 */
[----:B------:R-:W-:Y:S02]  /*0480*/  VIADD R6, R8, 0x1 ;  /* 0x0000000108067836 */ /* 0x000fe40000000000 */
[----:B------:R-:W-:Y:S01]  /*0490*/  @P1 IMAD.MOV R6, RZ, RZ, R8 ;  /* 0x000000ffff061224 */ /* 0x000fe200078e0208 */
[----:B------:R-:W-:-:S04]  /*04a0*/  ISETP.GE.AND P1, PT, R21, R0, PT ;  /* 0x000000001500720c */ /* 0x000fc80003f26270 */
[----:B------:R-:W-:-:S03]  /*04b0*/  IADD3 R8, PT, PT, R6, 0x1, RZ ;  /* 0x0000000106087810 */ /* 0x000fc60007ffe0ff */
        /* <DEDUP_REMOVED lines=19> */
[----:B------:R-:W-:-:S03]  /*05f0*/  IADD3 R4, P0, PT, R4, 0x40, RZ ;  /* 0x0000004004047810 */ /* 0x000fc60007f1e0ff */
[----:B------:R-:W-:Y:S01]  /*0600*/  VIADD R6, R8, 0x1 ;  /* 0x0000000108067836 */ /* 0x000fe20000000000 */
[----:B------:R-:W-:Y:S01]  /*0610*/  IADD3.X R5, PT, PT, RZ, R5, RZ, P0, !PT ;  /* 0x00000005ff057210 */ /* 0x000fe200007fe4ff */
[----:B------:R-:W-:Y:S01]  /*0620*/  @P1 IMAD.MOV R6, RZ, RZ, R8 ;  /* 0x000000ffff061224 */ /* 0x000fe200078e0208 */
[----:B------:R-:W-:Y:S07]  /*0630*/  BRA.U UP1, `(.L_x_3) ;  /* 0xfffffff901ec7547 */ /* 0x000fee000b83ffff */
.L_x_2:
[----:B------:R-:W-:Y:S05]  /*0640*/  BRA.U !UP0, `(.L_x_4) ;  /* 0x0000000508307547 */ /* 0x000fea000b800000 */
[----:B------:R-:W-:Y:S02]  /*0650*/  UISETP.GE.U32.AND UP0, UPT, UR7, 0x8, UPT ;  /* 0x000000080700788c */ /* 0x000fe4000bf06070 */
[----:B------:R-:W-:-:S04]  /*0660*/  ULOP3.LUT UR5, UR6, 0x7, URZ, 0xc0, !UPT ;  /* 0x0000000706057892 */ /* 0x000fc8000f8ec0ff */
[----:B------:R-:W-:-:S03]  /*0670*/  UISETP.NE.AND UP1, UPT, UR5, URZ, UPT ;  /* 0x000000ff0500728c */ /* 0x000fc6000bf25270 */
[----:B------:R-:W-:Y:S08]  /*0680*/  BRA.U !UP0, `(.L_x_5) ;  /* 0x0000000108887547 */ /* 0x000ff0000b800000 */
[----:B------:R-:W-:-:S05]  /*0690*/  IMAD.WIDE.U32 R4, R7, 0x4, R2 ;  /* 0x0000000407047825 */ /* 0x000fca00078e0002 */
[----:B------:R-:W2:Y:S04]  /*06a0*/  LDG.E R9, desc[UR10][R4.64] ;  /* 0x0000000a04097981 */ /* 0x000ea8000c1e1900 */
[----:B------:R-:W3:Y:S04]  /*06b0*/  LDG.E R11, desc[UR10][R4.64+0x4] ;  /* 0x0000040a040b7981 */ /* 0x000ee8000c1e1900 */
[----:B------:R-:W4:Y:S04]  /*06c0*/  LDG.E R13, desc[UR10][R4.64+0x8] ;  /* 0x0000080a040d7981 */ /* 0x000f28000c1e1900 */
[----:B------:R-:W4:Y:S04]  /*06d0*/  LDG.E R15, desc[UR10][R4.64+0xc] ;  /* 0x00000c0a040f7981 */ /* 0x000f28000c1e1900 */
[----:B------:R-:W4:Y:S04]  /*06e0*/  LDG.E R17, desc[UR10][R4.64+0x10] ;  /* 0x0000100a04117981 */ /* 0x000f28000c1e1900 */
[----:B------:R-:W4:Y:S04]  /*06f0*/  LDG.E R19, desc[UR10][R4.64+0x14] ;  /* 0x0000140a04137981 */ /* 0x000f28000c1e1900 */
[----:B------:R-:W4:Y:S04]  /*0700*/  LDG.E R21, desc[UR10][R4.64+0x18] ;  /* 0x0000180a04157981 */ /* 0x000f28000c1e1900 */
[----:B------:R0:W4:Y:S01]  /*0710*/  LDG.E R23, desc[UR10][R4.64+0x1c] ;  /* 0x00001c0a04177981 */ /* 0x000122000c1e1900 */
[----:B------:R-:W-:-:S02]  /*0720*/  VIADD R8, R6, 0x1 ;  /* 0x0000000106087836 */ /* 0x000fc40000000000 */
[----:B------:R-:W-:Y:S01]  /*0730*/  VIADD R7, R7, 0x8 ;  /* 0x0000000807077836 */ /* 0x000fe20000000000 */
[-C--:B--2--5:R-:W-:Y:S02]  /*0740*/  ISETP.GE.AND P1, PT, R9, R0.reuse, PT ;  /* 0x000000000900720c */ /* 0x0a4fe40003f26270 */
[----:B---3--:R-:W-:-:S11]  /*0750*/  ISETP.GE.AND P0, PT, R11, R0, PT ;  /* 0x000000000b00720c */ /* 0x008fd60003f06270 */
[----:B------:R-:W-:Y:S02]  /*0760*/  @P1 IADD3 R8, PT, PT, R6, RZ, RZ ;  /* 0x000000ff06081210 */ /* 0x000fe40007ffe0ff */
[----:B----4-:R-:W-:-:S03]  /*0770*/  ISETP.GE.AND P1, PT, R13, R0, PT ;  /* 0x000000000d00720c */ /* 0x010fc60003f26270 */
[----:B------:R-:W-:Y:S02]  /*0780*/  VIADD R6, R8, 0x1 ;  /* 0x0000000108067836 */ /* 0x000fe40000000000 */
[----:B------:R-:W-:Y:S01]  /*0790*/  @P0 IMAD.MOV R6, RZ, RZ, R8 ;  /* 0x000000ffff060224 */ /* 0x000fe200078e0208 */
[----:B------:R-:W-:-:S04]  /*07a0*/  ISETP.GE.AND P0, PT, R15, R0, PT ;  /* 0x000000000f00720c */ /* 0x000fc80003f06270 */
[----:B------:R-:W-:-:S03]  /*07b0*/  IADD3 R8, PT, PT, R6, 0x1, RZ ;  /* 0x0000000106087810 */ /* 0x000fc60007ffe0ff */
[----:B------:R-:W-:Y:S01]  /*07c0*/  @P1 IMAD.MOV R8, RZ, RZ, R6 ;  /* 0x000000ffff081224 */ /* 0x000fe200078e0206 */
[----:B------:R-:W-:-:S03]  /*07d0*/  ISETP.GE.AND P1, PT, R17, R0, PT ;  /* 0x000000001100720c */ /* 0x000fc60003f26270 */
[C---:B0-----:R-:W-:Y:S02]  /*07e0*/  VIADD R4, R8.reuse, 0x1 ;  /* 0x0000000108047836 */ /* 0x041fe40000000000 */
        /* <DEDUP_REMOVED lines=9> */
[----:B------:R-:W-:-:S05]  /*0880*/  @P1 IADD3 R5, PT, PT, R4, RZ, RZ ;  /* 0x000000ff04051210 */ /* 0x000fca0007ffe0ff */
[C---:B------:R-:W-:Y:S02]  /*0890*/  VIADD R6, R5.reuse, 0x1 ;  /* 0x0000000105067836 */ /* 0x040fe40000000000 */
[----:B------:R-:W-:-:S07]  /*08a0*/  @P0 IADD3 R6, PT, PT, R5, RZ, RZ ;  /* 0x000000ff05060210 */ /* 0x000fce0007ffe0ff */
.L_x_5:
        /* <DEDUP_REMOVED lines=9> */
[----:B------:R-:W4:Y:S01]  /*0940*/  LDG.E R15, desc[UR10][R4.64+0xc] ;  /* 0x00000c0a040f7981 */ /* 0x000f22000c1e1900 */
[----:B------:R-:W-:-:S02]  /*0950*/  VIADD R8, R6, 0x1 ;  /* 0x0000000106087836 */ /* 0x000fc40000000000 */
[----:B------:R-:W-:Y:S01]  /*0960*/  VIADD R7, R7, 0x4 ;  /* 0x0000000407077836 */ /* 0x000fe20000000000 */
[-C--:B--2--5:R-:W-:Y:S02]  /*0970*/  ISETP.GE.AND P1, PT, R9, R0.reuse, PT ;  /* 0x000000000900720c */ /* 0x0a4fe40003f26270 */
[----:B---3--:R-:W-:-:S11]  /*0980*/  ISETP.GE.AND P0, PT, R11, R0, PT ;  /* 0x000000000b00720c */ /* 0x008fd60003f06270 */
[----:B------:R-:W-:Y:S01]  /*0990*/  @P1 IMAD.MOV R8, RZ, RZ, R6 ;  /* 0x000000ffff081224 */ /* 0x000fe200078e0206 */
[----:B----4-:R-:W-:-:S04]  /*09a0*/  ISETP.GE.AND P1, PT, R13, R0, PT ;  /* 0x000000000d00720c */ /* 0x010fc80003f26270 */
[----:B------:R-:W-:Y:S01]  /*09b0*/  IADD3 R6, PT, PT, R8, 0x1, RZ ;  /* 0x0000000108067810 */ /* 0x000fe20007ffe0ff */
[----:B------:R-:W-:Y:S01]  /*09c0*/  @P0 IMAD.MOV R6, RZ, RZ, R8 ;  /* 0x000000ffff060224 */ /* 0x000fe200078e0208 */
[----:B------:R-:W-:-:S03]  /*09d0*/  ISETP.GE.AND P0, PT, R15, R0, PT ;  /* 0x000000000f00720c */ /* 0x000fc60003f06270 */
[----:B------:R-:W-:-:S04]  /*09e0*/  VIADD R8, R6, 0x1 ;  /* 0x0000000106087836 */ /* 0x000fc80000000000 */
[----:B------:R-:W-:-:S05]  /*09f0*/  @P1 IADD3 R8, PT, PT, R6, RZ, RZ ;  /* 0x000000ff06081210 */ /* 0x000fca0007ffe0ff */
[C---:B------:R-:W-:Y:S01]  /*0a00*/  VIADD R6, R8.reuse, 0x1 ;  /* 0x0000000108067836 */ /* 0x040fe20000000000 */
[----:B------:R-:W-:-:S07]  /*0a10*/  @P0 IADD3 R6, PT, PT, R8, RZ, RZ ;  /* 0x000000ff08060210 */ /* 0x000fce0007ffe0ff */
.L_x_6:
[----:B------:R-:W-:Y:S05]  /*0a20*/  BRA.U !UP1, `(.L_x_4) ;  /* 0x0000000109387547 */ /* 0x000fea000b800000 */
[----:B------:R-:W-:Y:S01]  /*0a30*/  IMAD.WIDE.U32 R2, R7, 0x4, R2 ;  /* 0x0000000407027825 */ /* 0x000fe200078e0002 */
[----:B------:R-:W-:-:S03]  /*0a40*/  UIADD3 UR4, UPT, UPT, -UR4, URZ, URZ ;  /* 0x000000ff04047290 */ /* 0x000fc6000fffe1ff */
[----:B------:R-:W-:-:S09]  /*0a50*/  IMAD.MOV.U32 R5, RZ, RZ, R3 ;  /* 0x000000ffff057224 */ /* 0x000fd200078e0003 */
.L_x_7:
[----:B------:R-:W-:-:S06]  /*0a60*/  IMAD.MOV.U32 R3, RZ, RZ, R5 ;  /* 0x000000ffff037224 */ /* 0x000fcc00078e0005 */
[----:B------:R0:W2:Y:S01]  /*0a70*/  LDG.E R3, desc[UR10][R2.64] ;  /* 0x0000000a02037981 */ /* 0x0000a2000c1e1900 */
[----:B------:R-:W-:Y:S01]  /*0a80*/  UIADD3 UR4, UPT, UPT, UR4, 0x1, URZ ;  /* 0x0000000104047890 */ /* 0x000fe2000fffe0ff */
[----:B------:R-:W-:-:S03]  /*0a90*/  IADD3 R4, PT, PT, R6, 0x1, RZ ;  /* 0x0000000106047810 */ /* 0x000fc60007ffe0ff */
[----:B------:R-:W-:Y:S01]  /*0aa0*/  UISETP.NE.AND UP0, UPT, UR4, URZ, UPT ;  /* 0x000000ff0400728c */ /* 0x000fe2000bf05270 */
[----:B0-----:R-:W-:-:S05]  /*0ab0*/  IADD3 R2, P1, PT, R2, 0x4, RZ ;  /* 0x0000000402027810 */ /* 0x001fca0007f3e0ff */
[----:B------:R-:W-:Y:S01]  /*0ac0*/  IMAD.X R5, RZ, RZ, R5, P1 ;  /* 0x000000ffff057224 */ /* 0x000fe200008e0605 */
[----:B--2--5:R-:W-:-:S13]  /*0ad0*/  ISETP.GE.AND P0, PT, R3, R0, PT ;  /* 0x000000000300720c */ /* 0x024fda0003f06270 */
[----:B------:R-:W-:-:S05]  /*0ae0*/  @P0 IMAD.MOV R4, RZ, RZ, R6 ;  /* 0x000000ffff040224 */ /* 0x000fca00078e0206 */
[----:B------:R-:W-:Y:S01]  /*0af0*/  MOV R6, R4 ;  /* 0x0000000400067202 */ /* 0x000fe20000000f00 */
[----:B------:R-:W-:Y:S06]  /*0b00*/  BRA.U UP0, `(.L_x_7) ;  /* 0xfffffffd00d47547 */ /* 0x000fec000b83ffff */
.L_x_4:
[----:B------:R-:W-:-:S07]  /*0b10*/  IMAD.MOV.U32 R7, RZ, RZ, RZ ;  /* 0x000000ffff077224 */ /* 0x000fce00078e00ff */
.L_x_1:
[----:B------:R-:W0:Y:S02]  /*0b20*/  LDCU.64 UR4, c[0x0][0x388] ;  /* 0x00007100ff0477ac */ /* 0x000e240008000a00 */
[----:B0-----:R-:W-:-:S04]  /*0b30*/  LEA R2, P0, R6, UR4, 0x2 ;  /* 0x0000000406027c11 */ /* 0x001fc8000f8010ff */
[----:B------:R-:W-:-:S05]  /*0b40*/  LEA.HI.X R3, R6, UR5, R7, 0x2, P0 ;  /* 0x0000000506037c11 */ /* 0x000fca00080f1407 */
[----:B-----5:R-:W-:Y:S01]  /*0b50*/  STG.E desc[UR10][R2.64], R0 ;  /* 0x0000000002007986 */ /* 0x020fe2000c10190a */
[----:B------:R-:W-:Y:S05]  /*0b60*/  EXIT ;  /* 0x000000000000794d */ /* 0x000fea0003800000 */
.L_x_8:
[----:B------:R-:W-:-:S00]  /*0b70*/  BRA `(.L_x_8) ;  /* 0xfffffffc00fc7947 */ /* 0x000fc0000383ffff */
[----:B------:R-:W-:-:S00]  /*0b80*/  NOP ;  /* 0x0000000000007918 */ /* 0x000fc00000000000 */
[----:B------:R-:W-:-:S00]  /*0b90*/  NOP ;  /* 0x0000000000007918 */ /* 0x000fc00000000000 */
[----:B------:R-:W-:-:S00]  /*0ba0*/  NOP ;  /* 0x0000000000007918 */ /* 0x000fc00000000000 */
[----:B------:R-:W-:-:S00]  /*0bb0*/  NOP ;  /* 0x0000000000007918 */ /* 0x000fc00000000000 */
[----:B------:R-:W-:-:S00]  /*0bc0*/  NOP ;  /* 0x0000000000007918 */ /* 0x000fc00000000000 */
[----:B------:R-:W-:-:S00]  /*0bd0*/  NOP ;  /* 0x0000000000007918 */ /* 0x000fc00000000000 */
[----:B------:R-:W-:-:S00]  /*0be0*/  NOP ;  /* 0x0000000000007918 */ /* 0x000fc00000000000 */
[----:B------:R-:W-:-:S00]  /*0bf0*/  NOP ;  /* 0x0000000000007918 */ /* 0x000fc00000000000 */
.L_x_9:


//--------------------- .nv.shared.reserved.0     --------------------------
	.section	.nv.shared.reserved.0,"aw",@nobits
	.weak		__nv_reservedSMEM_offset_0_alias
	.size		__nv_reservedSMEM_offset_0_alias, 0, 64
	.other		__nv_reservedSMEM_offset_0_alias,@"STO_CUDA_RESERVED_SHARED STV_DEFAULT"
__nv_reservedSMEM_offset_0_alias:
	.zero		0
	.zero		64


//--------------------- .nv.constant0._Z9enum_sortPiS_i --------------------------
	.section	.nv.constant0._Z9enum_sortPiS_i,"a",@progbits
	.sectionflags	@""
	.align	4
.nv.constant0._Z9enum_sortPiS_i:
	.zero		916


//--------------------- SYMBOLS --------------------------

	.type		.nv.reservedSmem.offset0,@object
	.size		.nv.reservedSmem.offset0,0x4
